//
// Generated by NVIDIA NVVM Compiler
//
// Compiler Build ID: CL-36424714
// Cuda compilation tools, release 13.0, V13.0.88
// Based on NVVM 20.0.0
//

.version 9.0
.target sm_100
.address_size 64

	// .globl	_Z10lifeStep2DPKiPiii

.visible .entry _Z10lifeStep2DPKiPiii(
	.param .u64 .ptr .align 1 _Z10lifeStep2DPKiPiii_param_0,
	.param .u64 .ptr .align 1 _Z10lifeStep2DPKiPiii_param_1,
	.param .u32 _Z10lifeStep2DPKiPiii_param_2,
	.param .u32 _Z10lifeStep2DPKiPiii_param_3
)
{
	.reg .pred 	%p<36>;
	.reg .b32 	%r<59>;
	.reg .b64 	%rd<30>;

	ld.param.u64 	%rd7, [_Z10lifeStep2DPKiPiii_param_0];
	ld.param.u64 	%rd8, [_Z10lifeStep2DPKiPiii_param_1];
	ld.param.u32 	%r25, [_Z10lifeStep2DPKiPiii_param_2];
	ld.param.u32 	%r27, [_Z10lifeStep2DPKiPiii_param_3];
	cvta.to.global.u64 	%rd1, %rd8;
	cvta.to.global.u64 	%rd2, %rd7;
	mov.u32 	%r28, %ctaid.x;
	mov.u32 	%r29, %ntid.x;
	mov.u32 	%r30, %tid.x;
	mad.lo.s32 	%r1, %r28, %r29, %r30;
	mov.u32 	%r31, %ctaid.y;
	mov.u32 	%r32, %ntid.y;
	mov.u32 	%r33, %tid.y;
	mad.lo.s32 	%r34, %r31, %r32, %r33;
	setp.ge.s32 	%p3, %r1, %r25;
	setp.ge.s32 	%p4, %r34, %r27;
	or.pred  	%p5, %p3, %p4;
	@%p5 bra 	$L__BB0_22;
	setp.eq.s32 	%p6, %r34, 0;
	add.s32 	%r36, %r34, -1;
	mul.lo.s32 	%r3, %r36, %r25;
	setp.lt.s32 	%p7, %r1, 1;
	cvt.s64.s32 	%rd9, %r3;
	cvt.s64.s32 	%rd3, %r1;
	add.s64 	%rd10, %rd3, %rd9;
	shl.b64 	%rd11, %rd10, 2;
	add.s64 	%rd4, %rd2, %rd11;
	mov.b32 	%r52, 0;
	or.pred  	%p8, %p7, %p6;
	@%p8 bra 	$L__BB0_3;
	ld.global.u32 	%r52, [%rd4+-4];
$L__BB0_3:
	setp.eq.s32 	%p9, %r34, 0;
	setp.lt.s32 	%p10, %r1, 0;
	or.pred  	%p11, %p10, %p9;
	@%p11 bra 	$L__BB0_5;
	add.s32 	%r37, %r1, %r3;
	mul.wide.s32 	%rd12, %r37, 4;
	add.s64 	%rd13, %rd2, %rd12;
	ld.global.u32 	%r38, [%rd13];
	add.s32 	%r52, %r38, %r52;
$L__BB0_5:
	setp.eq.s32 	%p12, %r34, 0;
	add.s32 	%r39, %r1, 1;
	setp.gt.s32 	%p13, %r1, -2;
	setp.lt.s32 	%p14, %r39, %r25;
	and.pred  	%p1, %p13, %p14;
	not.pred 	%p15, %p1;
	or.pred  	%p16, %p15, %p12;
	@%p16 bra 	$L__BB0_7;
	ld.global.u32 	%r40, [%rd4+4];
	add.s32 	%r52, %r40, %r52;
$L__BB0_7:
	setp.gt.s32 	%p17, %r1, 0;
	mul.lo.s32 	%r10, %r34, %r25;
	setp.le.s32 	%p18, %r1, %r25;
	and.pred  	%p2, %p17, %p18;
	cvt.s64.s32 	%rd14, %r10;
	add.s64 	%rd15, %rd3, %rd14;
	shl.b64 	%rd16, %rd15, 2;
	add.s64 	%rd5, %rd2, %rd16;
	not.pred 	%p19, %p2;
	@%p19 bra 	$L__BB0_9;
	ld.global.u32 	%r41, [%rd5+-4];
	add.s32 	%r52, %r41, %r52;
$L__BB0_9:
	@%p15 bra 	$L__BB0_11;
	ld.global.u32 	%r42, [%rd5+4];
	add.s32 	%r52, %r42, %r52;
$L__BB0_11:
	add.s32 	%r15, %r34, 1;
	setp.ge.u32 	%p21, %r15, %r27;
	add.s32 	%r16, %r10, %r25;
	cvt.s64.s32 	%rd17, %r16;
	add.s64 	%rd18, %rd3, %rd17;
	shl.b64 	%rd19, %rd18, 2;
	add.s64 	%rd6, %rd2, %rd19;
	or.pred  	%p23, %p19, %p21;
	@%p23 bra 	$L__BB0_13;
	ld.global.u32 	%r43, [%rd6+-4];
	add.s32 	%r52, %r43, %r52;
$L__BB0_13:
	setp.ge.u32 	%p24, %r15, %r27;
	setp.lt.s32 	%p25, %r1, 0;
	or.pred  	%p26, %p25, %p24;
	@%p26 bra 	$L__BB0_15;
	add.s32 	%r44, %r1, %r16;
	mul.wide.s32 	%rd20, %r44, 4;
	add.s64 	%rd21, %rd2, %rd20;
	ld.global.u32 	%r45, [%rd21];
	add.s32 	%r52, %r45, %r52;
$L__BB0_15:
	setp.ge.u32 	%p27, %r15, %r27;
	or.pred  	%p29, %p15, %p27;
	@%p29 bra 	$L__BB0_17;
	ld.global.u32 	%r46, [%rd6+4];
	add.s32 	%r52, %r46, %r52;
$L__BB0_17:
	add.s32 	%r23, %r10, %r1;
	mul.wide.s32 	%rd22, %r23, 4;
	add.s64 	%rd23, %rd2, %rd22;
	ld.global.u8 	%r24, [%rd23];
	setp.ne.s32 	%p30, %r24, 0;
	setp.ne.s32 	%p31, %r52, 3;
	or.pred  	%p32, %p30, %p31;
	@%p32 bra 	$L__BB0_19;
	add.s64 	%rd29, %rd1, %rd22;
	mov.b32 	%r50, 1;
	st.global.u32 	[%rd29], %r50;
	bra.uni 	$L__BB0_22;
$L__BB0_19:
	setp.eq.s32 	%p33, %r24, 0;
	and.b32  	%r47, %r52, -2;
	setp.ne.s32 	%p34, %r47, 2;
	or.pred  	%p35, %p33, %p34;
	@%p35 bra 	$L__BB0_21;
	add.s64 	%rd25, %rd1, %rd22;
	mov.b32 	%r48, 1;
	st.global.u32 	[%rd25], %r48;
	bra.uni 	$L__BB0_22;
$L__BB0_21:
	add.s64 	%rd27, %rd1, %rd22;
	mov.b32 	%r49, 0;
	st.global.u32 	[%rd27], %r49;
$L__BB0_22:
	ret;

}


// ===== COMPILED SASS (sm_100) =====

	.target	sm_100

	.elftype	@"ET_EXEC"


//--------------------- .note.nv.tkinfo           --------------------------
	.section	.note.nv.tkinfo,"",@"SHT_NOTE"
	.sectionflags	@"SHF_NOTE_NV_TKINFO"
	.tkinfo
        /*0018*/ 	.word	0x00000002
        /*0030*/ 	.string	""
        /*0030*/ 	.string	"ptxas"
        /*0030*/ 	.string	"Cuda compilation tools, release 13.0, V13.0.88"
        /*0030*/ 	.string	"Build cuda_13.0.r13.0/compiler.36424714_0"
        /*0030*/ 	.string	"-arch sm_100 -m 64 "



//--------------------- .note.nv.cuinfo           --------------------------
	.section	.note.nv.cuinfo,"",@"SHT_NOTE"
	.sectionflags	@"SHF_NOTE_NV_CUINFO"
        /*0018*/ 	.short	0x0002
        /*001a*/ 	.short	0x0064
        /*001c*/ 	.short	0x0082
	.zero		2


//--------------------- .nv.info                  --------------------------
	.section	.nv.info,"",@"SHT_CUDA_INFO"
	.align	4


	//----- nvinfo : EIATTR_REGCOUNT
	.align		4
        /*0000*/ 	.byte	0x04, 0x2f
        /*0002*/ 	.short	(.L_1 - .L_0)
	.align		4
.L_0:
        /*0004*/ 	.word	index@(_Z10lifeStep2DPKiPiii)
        /*0008*/ 	.word	0x0000001a


	//----- nvinfo : EIATTR_FRAME_SIZE
	.align		4
.L_1:
        /*000c*/ 	.byte	0x04, 0x11
        /*000e*/ 	.short	(.L_3 - .L_2)
	.align		4
.L_2:
        /*0010*/ 	.word	index@(_Z10lifeStep2DPKiPiii)
        /*0014*/ 	.word	0x00000000


	//----- nvinfo : EIATTR_MIN_STACK_SIZE
	.align		4
.L_3:
        /*0018*/ 	.byte	0x04, 0x12
        /*001a*/ 	.short	(.L_5 - .L_4)
	.align		4
.L_4:
        /*001c*/ 	.word	index@(_Z10lifeStep2DPKiPiii)
        /*0020*/ 	.word	0x00000000
.L_5:


//--------------------- .nv.compat                --------------------------
	.section	.nv.compat,"",@"SHT_CUDA_COMPAT_INFO"
	.align	4
        /*0000*/ 	.byte	0x02, 0x09, 0x00, 0x00, 0x02, 0x02, 0x01, 0x00, 0x02, 0x05, 0x05, 0x00, 0x03, 0x07, 0x01, 0x01
        /*0010*/ 	.byte	0x02, 0x03, 0x00, 0x00, 0x02, 0x06, 0x01, 0x00, 0x04, 0x0b, 0x08, 0x00, 0x09, 0x00, 0x00, 0x00
        /*0020*/ 	.byte	0x00, 0x00, 0x00, 0x00


//--------------------- .nv.info._Z10lifeStep2DPKiPiii --------------------------
	.section	.nv.info._Z10lifeStep2DPKiPiii,"",@"SHT_CUDA_INFO"
	.sectionflags	@""
	.align	4


	//----- nvinfo : EIATTR_CUDA_API_VERSION
	.align		4
        /*0000*/ 	.byte	0x04, 0x37
        /*0002*/ 	.short	(.L_7 - .L_6)
.L_6:
        /*0004*/ 	.word	0x00000082


	//----- nvinfo : EIATTR_KPARAM_INFO
	.align		4
.L_7:
        /*0008*/ 	.byte	0x04, 0x17
        /*000a*/ 	.short	(.L_9 - .L_8)
.L_8:
        /*000c*/ 	.word	0x00000000
        /*0010*/ 	.short	0x0003
        /*0012*/ 	.short	0x0014
        /*0014*/ 	.byte	0x00, 0xf0, 0x11, 0x00


	//----- nvinfo : EIATTR_KPARAM_INFO
	.align		4
.L_9:
        /*0018*/ 	.byte	0x04, 0x17
        /*001a*/ 	.short	(.L_11 - .L_10)
.L_10:
        /*001c*/ 	.word	0x00000000
        /*0020*/ 	.short	0x0002
        /*0022*/ 	.short	0x0010
        /*0024*/ 	.byte	0x00, 0xf0, 0x11, 0x00


	//----- nvinfo : EIATTR_KPARAM_INFO
	.align		4
.L_11:
        /*0028*/ 	.byte	0x04, 0x17
        /*002a*/ 	.short	(.L_13 - .L_12)
.L_12:
        /*002c*/ 	.word	0x00000000
        /*0030*/ 	.short	0x0001
        /*0032*/ 	.short	0x0008
        /*0034*/ 	.byte	0x00, 0xf5, 0x21, 0x00


	//----- nvinfo : EIATTR_KPARAM_INFO
	.align		4
.L_13:
        /*0038*/ 	.byte	0x04, 0x17
        /*003a*/ 	.short	(.L_15 - .L_14)
.L_14:
        /*003c*/ 	.word	0x00000000
        /*0040*/ 	.short	0x0000
        /*0042*/ 	.short	0x0000
        /*0044*/ 	.byte	0x00, 0xf5, 0x21, 0x00


	//----- nvinfo : EIATTR_SPARSE_MMA_MASK
	.align		4
.L_15:
        /*0048*/ 	.byte	0x03, 0x50
        /*004a*/ 	.short	0x0000


	//----- nvinfo : EIATTR_MAXREG_COUNT
	.align		4
        /*004c*/ 	.byte	0x03, 0x1b
        /*004e*/ 	.short	0x00ff


	//----- nvinfo : EIATTR_MERCURY_ISA_VERSION
	.align		4
        /*0050*/ 	.byte	0x03, 0x5f
        /*0052*/ 	.short	0x0101


	//----- nvinfo : EIATTR_VRC_CTA_INIT_COUNT
	.align		4
        /*0054*/ 	.byte	0x02, 0x4a
	.zero		1
	.zero		1


	//----- nvinfo : EIATTR_EXIT_INSTR_OFFSETS
	.align		4
        /*0058*/ 	.byte	0x04, 0x1c
        /*005a*/ 	.short	(.L_17 - .L_16)


	//   ....[0]....
.L_16:
        /*005c*/ 	.word	0x000000c0


	//   ....[1]....
        /*0060*/ 	.word	0x000004c0


	//   ....[2]....
        /*0064*/ 	.word	0x00000540


	//   ....[3]....
        /*0068*/ 	.word	0x00000580


	//----- nvinfo : EIATTR_CBANK_PARAM_SIZE
	.align		4
.L_17:
        /*006c*/ 	.byte	0x03, 0x19
        /*006e*/ 	.short	0x0018


	//----- nvinfo : EIATTR_PARAM_CBANK
	.align		4
        /*0070*/ 	.byte	0x04, 0x0a
        /*0072*/ 	.short	(.L_19 - .L_18)
	.align		4
.L_18:
        /*0074*/ 	.word	index@(.nv.constant0._Z10lifeStep2DPKiPiii)
        /*0078*/ 	.short	0x0380
        /*007a*/ 	.short	0x0018


	//----- nvinfo : EIATTR_SW_WAR
	.align		4
.L_19:
        /*007c*/ 	.byte	0x04, 0x36
        /*007e*/ 	.short	(.L_21 - .L_20)
.L_20:
        /*0080*/ 	.word	0x00000008
.L_21:


//--------------------- .nv.callgraph             --------------------------
	.section	.nv.callgraph,"",@"SHT_CUDA_CALLGRAPH"
	.align	4
	.sectionentsize	8
	.align		4
        /*0000*/ 	.word	0x00000000
	.align		4
        /*0004*/ 	.word	0xffffffff
	.align		4
        /*0008*/ 	.word	0x00000000
	.align		4
        /*000c*/ 	.word	0xfffffffe
	.align		4
        /*0010*/ 	.word	0x00000000
	.align		4
        /*0014*/ 	.word	0xfffffffd
	.align		4
        /*0018*/ 	.word	0x00000000
	.align		4
        /*001c*/ 	.word	0xfffffffc


//--------------------- .text._Z10lifeStep2DPKiPiii --------------------------
	.section	.text._Z10lifeStep2DPKiPiii,"ax",@progbits
	.align	128
        .global         _Z10lifeStep2DPKiPiii
        .type           _Z10lifeStep2DPKiPiii,@function
        .size           _Z10lifeStep2DPKiPiii,(.L_x_1 - _Z10lifeStep2DPKiPiii)
        .other          _Z10lifeStep2DPKiPiii,@"STO_CUDA_ENTRY STV_DEFAULT"
_Z10lifeStep2DPKiPiii:
.text._Z10lifeStep2DPKiPiii:
[----:B------:R-:W-:Y:S01]  /*0000*/  LDC R1, c[0x0][0x37c] ;  /* 0x0000df00ff017b82 */ /* 0x000fe20000000800 */
[----:B------:R-:W0:Y:S07]  /*0010*/  S2R R5, SR_TID.Y ;  /* 0x0000000000057919 */ /* 0x000e2e0000002200 */
[----:B------:R-:W1:Y:S01]  /*0020*/  LDC R8, c[0x0][0x360] ;  /* 0x0000d800ff087b82 */ /* 0x000e620000000800 */
[----:B------:R-:W2:Y:S01]  /*0030*/  LDCU.64 UR6, c[0x0][0x390] ;  /* 0x00007200ff0677ac */ /* 0x000ea20008000a00 */
[----:B------:R-:W1:Y:S06]  /*0040*/  S2R R3, SR_TID.X ;  /* 0x0000000000037919 */ /* 0x000e6c0000002100 */
[----:B------:R-:W0:Y:S08]  /*0050*/  S2UR UR5, SR_CTAID.Y ;  /* 0x00000000000579c3 */ /* 0x000e300000002600 */
[----:B------:R-:W0:Y:S08]  /*0060*/  LDC R0, c[0x0][0x364] ;  /* 0x0000d900ff007b82 */ /* 0x000e300000000800 */
[----:B------:R-:W1:Y:S01]  /*0070*/  S2UR UR4, SR_CTAID.X ;  /* 0x00000000000479c3 */ /* 0x000e620000002500 */
[----:B0-----:R-:W-:-:S05]  /*0080*/  IMAD R0, R0, UR5, R5 ;  /* 0x0000000500007c24 */ /* 0x001fca000f8e0205 */
[----:B--2---:R-:W-:Y:S01]  /*0090*/  ISETP.GE.AND P0, PT, R0, UR7, PT ;  /* 0x0000000700007c0c */ /* 0x004fe2000bf06270 */
[----:B-1----:R-:W-:-:S05]  /*00a0*/  IMAD R8, R8, UR4, R3 ;  /* 0x0000000408087c24 */ /* 0x002fca000f8e0203 */
[----:B------:R-:W-:-:S13]  /*00b0*/  ISETP.GE.OR P0, PT, R8, UR6, P0 ;  /* 0x0000000608007c0c */ /* 0x000fda0008706670 */
[----:B------:R-:W-:Y:S05]  /*00c0*/  @P0 EXIT ;  /* 0x000000000000094d */ /* 0x000fea0003800000 */
[----:B------:R-:W0:Y:S01]  /*00d0*/  LDCU.64 UR8, c[0x0][0x380] ;  /* 0x00007000ff0877ac */ /* 0x000e220008000a00 */
[----:B------:R-:W1:Y:S01]  /*00e0*/  LDC.64 R2, c[0x0][0x380] ;  /* 0x0000e000ff027b82 */ /* 0x000e620000000a00 */
[C---:B------:R-:W-:Y:S01]  /*00f0*/  VIADD R4, R0.reuse, 0xffffffff ;  /* 0xffffffff00047836 */ /* 0x040fe20000000000 */
[----:B------:R-:W-:Y:S01]  /*0100*/  ISETP.NE.AND P2, PT, R0, RZ, PT ;  /* 0x000000ff0000720c */ /* 0x000fe20003f45270 */
[----:B------:R-:W-:Y:S01]  /*0110*/  VIADD R6, R8, 0x1 ;  /* 0x0000000108067836 */ /* 0x000fe20000000000 */
[----:B------:R-:W2:Y:S01]  /*0120*/  LDCU.64 UR4, c[0x0][0x358] ;  /* 0x00006b00ff0477ac */ /* 0x000ea20008000a00 */
[----:B------:R-:W-:Y:S01]  /*0130*/  IMAD R5, R4, UR6, RZ ;  /* 0x0000000604057c24 */ /* 0x000fe2000f8e02ff */
[----:B------:R-:W-:Y:S01]  /*0140*/  ISETP.LT.OR P4, PT, R8, RZ, !P2 ;  /* 0x000000ff0800720c */ /* 0x000fe20005781670 */
[----:B------:R-:W-:Y:S01]  /*0150*/  VIADD R12, R0, 0x1 ;  /* 0x00000001000c7836 */ /* 0x000fe20000000000 */
[----:B------:R-:W-:Y:S01]  /*0160*/  ISETP.GE.AND P0, PT, R6, UR6, PT ;  /* 0x0000000606007c0c */ /* 0x000fe2000bf06270 */
[----:B------:R-:W-:Y:S01]  /*0170*/  IMAD R13, R0, UR6, RZ ;  /* 0x00000006000d7c24 */ /* 0x000fe2000f8e02ff */
[----:B------:R-:W-:-:S02]  /*0180*/  SHF.R.S32.HI R4, RZ, 0x1f, R8 ;  /* 0x0000001fff047819 */ /* 0x000fc40000011408 */
[C---:B------:R-:W-:Y:S02]  /*0190*/  IADD3 R6, P1, PT, R8.reuse, R5, RZ ;  /* 0x0000000508067210 */ /* 0x040fe40007f3e0ff */
[C---:B------:R-:W-:Y:S02]  /*01a0*/  ISETP.LT.OR P2, PT, R8.reuse, 0x1, !P2 ;  /* 0x000000010800780c */ /* 0x040fe40005741670 */
[----:B------:R-:W-:Y:S02]  /*01b0*/  LEA.HI.X.SX32 R7, R5, R4, 0x1, P1 ;  /* 0x0000000405077211 */ /* 0x000fe400008f0eff */
[C---:B------:R-:W-:Y:S01]  /*01c0*/  ISETP.GT.AND P0, PT, R8.reuse, -0x2, !P0 ;  /* 0xfffffffe0800780c */ /* 0x040fe20004704270 */
[----:B------:R-:W-:Y:S01]  /*01d0*/  @!P4 IMAD.IADD R15, R8, 0x1, R5 ;  /* 0x00000001080fc824 */ /* 0x000fe200078e0205 */
[----:B0-----:R-:W-:Y:S01]  /*01e0*/  LEA R10, P1, R6, UR8, 0x2 ;  /* 0x00000008060a7c11 */ /* 0x001fe2000f8210ff */
[----:B------:R-:W-:Y:S01]  /*01f0*/  VIADD R5, R13, UR6 ;  /* 0x000000060d057c36 */ /* 0x000fe20008000000 */
[----:B------:R-:W-:Y:S01]  /*0200*/  ISETP.EQ.OR P5, PT, R0, RZ, !P0 ;  /* 0x000000ff0000720c */ /* 0x000fe200047a2670 */
[----:B------:R-:W-:Y:S01]  /*0210*/  IMAD.MOV.U32 R0, RZ, RZ, RZ ;  /* 0x000000ffff007224 */ /* 0x000fe200078e00ff */
[----:B------:R-:W-:Y:S01]  /*0220*/  LEA.HI.X R11, R6, UR9, R7, 0x2, P1 ;  /* 0x00000009060b7c11 */ /* 0x000fe200088f1407 */
[----:B-1----:R-:W-:Y:S01]  /*0230*/  @!P4 IMAD.WIDE R14, R15, 0x4, R2 ;  /* 0x000000040f0ec825 */ /* 0x002fe200078e0202 */
[----:B------:R-:W-:-:S02]  /*0240*/  ISETP.GT.AND P1, PT, R8, UR6, PT ;  /* 0x0000000608007c0c */ /* 0x000fc4000bf24270 */
[----:B------:R-:W-:Y:S01]  /*0250*/  ISETP.GE.U32.AND P3, PT, R12, UR7, PT ;  /* 0x000000070c007c0c */ /* 0x000fe2000bf66070 */
[----:B--2---:R-:W2:Y:S01]  /*0260*/  @!P2 LDG.E R0, desc[UR4][R10.64+-0x4] ;  /* 0xfffffc040a00a981 */ /* 0x004ea2000c1e1900 */
[C---:B------:R-:W-:Y:S02]  /*0270*/  IADD3 R7, P6, PT, R8.reuse, R13, RZ ;  /* 0x0000000d08077210 */ /* 0x040fe40007fde0ff */
[C---:B------:R-:W-:Y:S01]  /*0280*/  ISETP.GT.AND P1, PT, R8.reuse, RZ, !P1 ;  /* 0x000000ff0800720c */ /* 0x040fe20004f24270 */
[----:B------:R0:W2:Y:S01]  /*0290*/  @!P4 LDG.E R9, desc[UR4][R14.64] ;  /* 0x000000040e09c981 */ /* 0x0000a2000c1e1900 */
[----:B------:R-:W-:Y:S02]  /*02a0*/  ISETP.LT.OR P3, PT, R8, RZ, P3 ;  /* 0x000000ff0800720c */ /* 0x000fe40001f61670 */
[----:B------:R-:W-:Y:S01]  /*02b0*/  LEA.HI.X.SX32 R18, R13, R4, 0x1, P6 ;  /* 0x000000040d127211 */ /* 0x000fe200030f0eff */
[----:B------:R-:W3:Y:S01]  /*02c0*/  @!P5 LDG.E R17, desc[UR4][R10.64+0x4] ;  /* 0x000004040a11d981 */ /* 0x000ee2000c1e1900 */
[----:B------:R-:W-:-:S02]  /*02d0*/  LEA R6, P2, R7, UR8, 0x2 ;  /* 0x0000000807067c11 */ /* 0x000fc4000f8410ff */
[----:B------:R-:W-:Y:S02]  /*02e0*/  IADD3 R16, P6, PT, R8, R5, RZ ;  /* 0x0000000508107210 */ /* 0x000fe40007fde0ff */
[----:B------:R-:W-:Y:S02]  /*02f0*/  LEA.HI.X R7, R7, UR9, R18, 0x2, P2 ;  /* 0x0000000907077c11 */ /* 0x000fe400090f1412 */
[----:B------:R-:W-:Y:S02]  /*0300*/  ISETP.GE.U32.OR P2, PT, R12, UR7, !P1 ;  /* 0x000000070c007c0c */ /* 0x000fe4000cf46470 */
[----:B------:R-:W-:Y:S01]  /*0310*/  LEA.HI.X.SX32 R21, R5, R4, 0x1, P6 ;  /* 0x0000000405157211 */ /* 0x000fe200030f0eff */
[----:B------:R-:W4:Y:S01]  /*0320*/  @P1 LDG.E R19, desc[UR4][R6.64+-0x4] ;  /* 0xfffffc0406131981 */ /* 0x000f22000c1e1900 */
[----:B------:R-:W-:Y:S01]  /*0330*/  LEA R4, P6, R16, UR8, 0x2 ;  /* 0x0000000810047c11 */ /* 0x000fe2000f8c10ff */
[----:B------:R-:W-:-:S03]  /*0340*/  @!P3 IMAD.IADD R23, R8, 0x1, R5 ;  /* 0x000000010817b824 */ /* 0x000fc600078e0205 */
[----:B------:R-:W-:Y:S02]  /*0350*/  LEA.HI.X R5, R16, UR9, R21, 0x2, P6 ;  /* 0x0000000910057c11 */ /* 0x000fe4000b0f1415 */
[----:B------:R-:W-:Y:S01]  /*0360*/  ISETP.GE.U32.OR P6, PT, R12, UR7, !P0 ;  /* 0x000000070c007c0c */ /* 0x000fe2000c7c6470 */
[----:B------:R-:W5:Y:S01]  /*0370*/  @P0 LDG.E R21, desc[UR4][R6.64+0x4] ;  /* 0x0000040406150981 */ /* 0x000f62000c1e1900 */
[----:B0-----:R-:W-:-:S03]  /*0380*/  @!P3 IMAD.WIDE R14, R23, 0x4, R2 ;  /* 0x00000004170eb825 */ /* 0x001fc600078e0202 */
[----:B------:R-:W5:Y:S04]  /*0390*/  @!P2 LDG.E R23, desc[UR4][R4.64+-0x4] ;  /* 0xfffffc040417a981 */ /* 0x000f68000c1e1900 */
[----:B------:R-:W5:Y:S01]  /*03a0*/  @!P3 LDG.E R15, desc[UR4][R14.64] ;  /* 0x000000040e0fb981 */ /* 0x000f62000c1e1900 */
[----:B------:R-:W-:-:S03]  /*03b0*/  IMAD.IADD R13, R8, 0x1, R13 ;  /* 0x00000001080d7824 */ /* 0x000fc600078e020d */
[----:B------:R-:W5:Y:S01]  /*03c0*/  @!P6 LDG.E R11, desc[UR4][R4.64+0x4] ;  /* 0x00000404040be981 */ /* 0x000f62000c1e1900 */
[----:B------:R-:W-:-:S05]  /*03d0*/  IMAD.WIDE R2, R13, 0x4, R2 ;  /* 0x000000040d027825 */ /* 0x000fca00078e0202 */
[----:B------:R-:W5:Y:S01]  /*03e0*/  LDG.E.U8 R8, desc[UR4][R2.64] ;  /* 0x0000000402087981 */ /* 0x000f62000c1e1100 */
[----:B--2---:R-:W-:-:S04]  /*03f0*/  @!P4 IMAD.IADD R0, R0, 0x1, R9 ;  /* 0x000000010000c824 */ /* 0x004fc800078e0209 */
[----:B---3--:R-:W-:-:S04]  /*0400*/  @!P5 IMAD.IADD R0, R0, 0x1, R17 ;  /* 0x000000010000d824 */ /* 0x008fc800078e0211 */
[----:B----4-:R-:W-:-:S04]  /*0410*/  @P1 IMAD.IADD R0, R0, 0x1, R19 ;  /* 0x0000000100001824 */ /* 0x010fc800078e0213 */
[----:B-----5:R-:W-:-:S04]  /*0420*/  @P0 IMAD.IADD R0, R0, 0x1, R21 ;  /* 0x0000000100000824 */ /* 0x020fc800078e0215 */
[----:B------:R-:W-:-:S04]  /*0430*/  @!P2 IMAD.IADD R0, R0, 0x1, R23 ;  /* 0x000000010000a824 */ /* 0x000fc800078e0217 */
[----:B------:R-:W-:-:S04]  /*0440*/  @!P3 IMAD.IADD R0, R0, 0x1, R15 ;  /* 0x000000010000b824 */ /* 0x000fc800078e020f */
[----:B------:R-:W-:-:S05]  /*0450*/  @!P6 IMAD.IADD R0, R0, 0x1, R11 ;  /* 0x000000010000e824 */ /* 0x000fca00078e020b */
[----:B------:R-:W-:-:S04]  /*0460*/  ISETP.NE.AND P0, PT, R0, 0x3, PT ;  /* 0x000000030000780c */ /* 0x000fc80003f05270 */
[----:B------:R-:W-:-:S13]  /*0470*/  ISETP.NE.OR P0, PT, R8, RZ, P0 ;  /* 0x000000ff0800720c */ /* 0x000fda0000705670 */
[----:B------:R-:W0:Y:S01]  /*0480*/  @!P0 LDC.64 R4, c[0x0][0x388] ;  /* 0x0000e200ff048b82 */ /* 0x000e220000000a00 */
[----:B------:R-:W-:Y:S02]  /*0490*/  @!P0 IMAD.MOV.U32 R7, RZ, RZ, 0x1 ;  /* 0x00000001ff078424 */ /* 0x000fe400078e00ff */
[----:B0-----:R-:W-:-:S05]  /*04a0*/  @!P0 IMAD.WIDE R2, R13, 0x4, R4 ;  /* 0x000000040d028825 */ /* 0x001fca00078e0204 */
[----:B------:R0:W-:Y:S01]  /*04b0*/  @!P0 STG.E desc[UR4][R2.64], R7 ;  /* 0x0000000702008986 */ /* 0x0001e2000c101904 */
[----:B------:R-:W-:Y:S05]  /*04c0*/  @!P0 EXIT ;  /* 0x000000000000894d */ /* 0x000fea0003800000 */
[----:B------:R-:W-:-:S04]  /*04d0*/  LOP3.LUT R0, R0, 0xfffffffe, RZ, 0xc0, !PT ;  /* 0xfffffffe00007812 */ /* 0x000fc800078ec0ff */
[----:B------:R-:W-:-:S04]  /*04e0*/  ISETP.NE.AND P0, PT, R0, 0x2, PT ;  /* 0x000000020000780c */ /* 0x000fc80003f05270 */
[----:B------:R-:W-:-:S13]  /*04f0*/  ISETP.EQ.OR P0, PT, R8, RZ, P0 ;  /* 0x000000ff0800720c */ /* 0x000fda0000702670 */
[----:B0-----:R-:W0:Y:S01]  /*0500*/  @!P0 LDC.64 R2, c[0x0][0x388] ;  /* 0x0000e200ff028b82 */ /* 0x001e220000000a00 */
[----:B------:R-:W-:Y:S02]  /*0510*/  @!P0 IMAD.MOV.U32 R5, RZ, RZ, 0x1 ;  /* 0x00000001ff058424 */ /* 0x000fe400078e00ff */
[----:B0-----:R-:W-:-:S05]  /*0520*/  @!P0 IMAD.WIDE R2, R13, 0x4, R2 ;  /* 0x000000040d028825 */ /* 0x001fca00078e0202 */
[----:B------:R0:W-:Y:S01]  /*0530*/  @!P0 STG.E desc[UR4][R2.64], R5 ;  /* 0x0000000502008986 */ /* 0x0001e2000c101904 */
[----:B------:R-:W-:Y:S05]  /*0540*/  @!P0 EXIT ;  /* 0x000000000000894d */ /* 0x000fea0003800000 */
[----:B0-----:R-:W0:Y:S02]  /*0550*/  LDC.64 R2, c[0x0][0x388] ;  /* 0x0000e200ff027b82 */ /* 0x001e240000000a00 */
[----:B0-----:R-:W-:-:S05]  /*0560*/  IMAD.WIDE R2, R13, 0x4, R2 ;  /* 0x000000040d027825 */ /* 0x001fca00078e0202 */
[----:B------:R-:W-:Y:S01]  /*0570*/  STG.E desc[UR4][R2.64], RZ ;  /* 0x000000ff02007986 */ /* 0x000fe2000c101904 */
[----:B------:R-:W-:Y:S05]  /*0580*/  EXIT ;  /* 0x000000000000794d */ /* 0x000fea0003800000 */
.L_x_0:
[----:B------:R-:W-:-:S00]  /*0590*/  BRA `(.L_x_0) ;  /* 0xfffffffc00fc7947 */ /* 0x000fc0000383ffff */
[----:B------:R-:W-:-:S00]  /*05a0*/  NOP ;  /* 0x0000000000007918 */ /* 0x000fc00000000000 */
        /* <DEDUP_REMOVED lines=13> */
.L_x_1:


//--------------------- .nv.shared.reserved.0     --------------------------
	.section	.nv.shared.reserved.0,"aw",@nobits
	.weak		__nv_reservedSMEM_offset_0_alias
	.size		__nv_reservedSMEM_offset_0_alias, 0, 64
	.other		__nv_reservedSMEM_offset_0_alias,@"STO_CUDA_RESERVED_SHARED STV_DEFAULT"
__nv_reservedSMEM_offset_0_alias:
	.zero		0
	.zero		64


//--------------------- .nv.constant0._Z10lifeStep2DPKiPiii --------------------------
	.section	.nv.constant0._Z10lifeStep2DPKiPiii,"a",@progbits
	.sectionflags	@""
	.align	4
.nv.constant0._Z10lifeStep2DPKiPiii:
	.zero		920


//--------------------- SYMBOLS --------------------------

	.type		.nv.reservedSmem.offset0,@object
	.size		.nv.reservedSmem.offset0,0x4
